//
// Generated by NVIDIA NVVM Compiler
//
// Compiler Build ID: CL-36424714
// Cuda compilation tools, release 13.0, V13.0.88
// Based on NVVM 20.0.0
//

.version 9.0
.target sm_100
.address_size 64

	// .globl	_Z11my_copysignPd

.visible .entry _Z11my_copysignPd(
	.param .u64 .ptr .align 1 _Z11my_copysignPd_param_0
)
{
	.reg .b32 	%r<4>;
	.reg .b64 	%rd<3>;
	.reg .b64 	%fd<4>;

	ld.param.u64 	%rd1, [_Z11my_copysignPd_param_0];
	cvta.to.global.u64 	%rd2, %rd1;
	mov.u32 	%r1, %tid.x;
	shl.b32 	%r2, %r1, 1;
	add.s32 	%r3, %r2, -1;
	cvt.rn.f64.s32 	%fd1, %r3;
	ld.global.f64 	%fd2, [%rd2];
	mul.f64 	%fd3, %fd2, %fd1;
	st.global.f64 	[%rd2], %fd3;
	ret;

}


// ===== COMPILED SASS (sm_100) =====

	.target	sm_100

	.elftype	@"ET_EXEC"


//--------------------- .note.nv.tkinfo           --------------------------
	.section	.note.nv.tkinfo,"",@"SHT_NOTE"
	.sectionflags	@"SHF_NOTE_NV_TKINFO"
	.tkinfo
        /*0018*/ 	.word	0x00000002
        /*0030*/ 	.string	""
        /*0030*/ 	.string	"ptxas"
        /*0030*/ 	.string	"Cuda compilation tools, release 13.0, V13.0.88"
        /*0030*/ 	.string	"Build cuda_13.0.r13.0/compiler.36424714_0"
        /*0030*/ 	.string	"-arch sm_100 -m 64 "



//--------------------- .note.nv.cuinfo           --------------------------
	.section	.note.nv.cuinfo,"",@"SHT_NOTE"
	.sectionflags	@"SHF_NOTE_NV_CUINFO"
        /*0018*/ 	.short	0x0002
        /*001a*/ 	.short	0x0064
        /*001c*/ 	.short	0x0082
	.zero		2


//--------------------- .nv.info                  --------------------------
	.section	.nv.info,"",@"SHT_CUDA_INFO"
	.align	4


	//----- nvinfo : EIATTR_REGCOUNT
	.align		4
        /*0000*/ 	.byte	0x04, 0x2f
        /*0002*/ 	.short	(.L_1 - .L_0)
	.align		4
.L_0:
        /*0004*/ 	.word	index@(_Z11my_copysignPd)
        /*0008*/ 	.word	0x0000000a


	//----- nvinfo : EIATTR_FRAME_SIZE
	.align		4
.L_1:
        /*000c*/ 	.byte	0x04, 0x11
        /*000e*/ 	.short	(.L_3 - .L_2)
	.align		4
.L_2:
        /*0010*/ 	.word	index@(_Z11my_copysignPd)
        /*0014*/ 	.word	0x00000000


	//----- nvinfo : EIATTR_MIN_STACK_SIZE
	.align		4
.L_3:
        /*0018*/ 	.byte	0x04, 0x12
        /*001a*/ 	.short	(.L_5 - .L_4)
	.align		4
.L_4:
        /*001c*/ 	.word	index@(_Z11my_copysignPd)
        /*0020*/ 	.word	0x00000000
.L_5:


//--------------------- .nv.compat                --------------------------
	.section	.nv.compat,"",@"SHT_CUDA_COMPAT_INFO"
	.align	4
        /*0000*/ 	.byte	0x02, 0x09, 0x00, 0x00, 0x02, 0x02, 0x01, 0x00, 0x02, 0x05, 0x05, 0x00, 0x03, 0x07, 0x01, 0x01
        /*0010*/ 	.byte	0x02, 0x03, 0x00, 0x00, 0x02, 0x06, 0x01, 0x00, 0x04, 0x0b, 0x08, 0x00, 0x01, 0x00, 0x00, 0x00
        /*0020*/ 	.byte	0x00, 0x00, 0x00, 0x00


//--------------------- .nv.info._Z11my_copysignPd --------------------------
	.section	.nv.info._Z11my_copysignPd,"",@"SHT_CUDA_INFO"
	.sectionflags	@""
	.align	4


	//----- nvinfo : EIATTR_CUDA_API_VERSION
	.align		4
        /*0000*/ 	.byte	0x04, 0x37
        /*0002*/ 	.short	(.L_7 - .L_6)
.L_6:
        /*0004*/ 	.word	0x00000082


	//----- nvinfo : EIATTR_KPARAM_INFO
	.align		4
.L_7:
        /*0008*/ 	.byte	0x04, 0x17
        /*000a*/ 	.short	(.L_9 - .L_8)
.L_8:
        /*000c*/ 	.word	0x00000000
        /*0010*/ 	.short	0x0000
        /*0012*/ 	.short	0x0000
        /*0014*/ 	.byte	0x00, 0xf5, 0x21, 0x00


	//----- nvinfo : EIATTR_SPARSE_MMA_MASK
	.align		4
.L_9:
        /*0018*/ 	.byte	0x03, 0x50
        /*001a*/ 	.short	0x0000


	//----- nvinfo : EIATTR_MAXREG_COUNT
	.align		4
        /*001c*/ 	.byte	0x03, 0x1b
        /*001e*/ 	.short	0x00ff


	//----- nvinfo : EIATTR_MERCURY_ISA_VERSION
	.align		4
        /*0020*/ 	.byte	0x03, 0x5f
        /*0022*/ 	.short	0x0101


	//----- nvinfo : EIATTR_VRC_CTA_INIT_COUNT
	.align		4
        /*0024*/ 	.byte	0x02, 0x4a
	.zero		1
	.zero		1


	//----- nvinfo : EIATTR_EXIT_INSTR_OFFSETS
	.align		4
        /*0028*/ 	.byte	0x04, 0x1c
        /*002a*/ 	.short	(.L_11 - .L_10)


	//   ....[0]....
.L_10:
        /*002c*/ 	.word	0x00000090


	//----- nvinfo : EIATTR_CBANK_PARAM_SIZE
	.align		4
.L_11:
        /*0030*/ 	.byte	0x03, 0x19
        /*0032*/ 	.short	0x0008


	//----- nvinfo : EIATTR_PARAM_CBANK
	.align		4
        /*0034*/ 	.byte	0x04, 0x0a
        /*0036*/ 	.short	(.L_13 - .L_12)
	.align		4
.L_12:
        /*0038*/ 	.word	index@(.nv.constant0._Z11my_copysignPd)
        /*003c*/ 	.short	0x0380
        /*003e*/ 	.short	0x0008


	//----- nvinfo : EIATTR_SW_WAR
	.align		4
.L_13:
        /*0040*/ 	.byte	0x04, 0x36
        /*0042*/ 	.short	(.L_15 - .L_14)
.L_14:
        /*0044*/ 	.word	0x00000008
.L_15:


//--------------------- .nv.callgraph             --------------------------
	.section	.nv.callgraph,"",@"SHT_CUDA_CALLGRAPH"
	.align	4
	.sectionentsize	8
	.align		4
        /*0000*/ 	.word	0x00000000
	.align		4
        /*0004*/ 	.word	0xffffffff
	.align		4
        /*0008*/ 	.word	0x00000000
	.align		4
        /*000c*/ 	.word	0xfffffffe
	.align		4
        /*0010*/ 	.word	0x00000000
	.align		4
        /*0014*/ 	.word	0xfffffffd
	.align		4
        /*0018*/ 	.word	0x00000000
	.align		4
        /*001c*/ 	.word	0xfffffffc


//--------------------- .text._Z11my_copysignPd   --------------------------
	.section	.text._Z11my_copysignPd,"ax",@progbits
	.align	128
        .global         _Z11my_copysignPd
        .type           _Z11my_copysignPd,@function
        .size           _Z11my_copysignPd,(.L_x_1 - _Z11my_copysignPd)
        .other          _Z11my_copysignPd,@"STO_CUDA_ENTRY STV_DEFAULT"
_Z11my_copysignPd:
.text._Z11my_copysignPd:
[----:B------:R-:W-:Y:S08]  /*0000*/  LDC R1, c[0x0][0x37c] ;  /* 0x0000df00ff017b82 */ /* 0x000ff00000000800 */
[----:B------:R-:W0:Y:S01]  /*0010*/  LDC.64 R4, c[0x0][0x380] ;  /* 0x0000e000ff047b82 */ /* 0x000e220000000a00 */
[----:B------:R-:W0:Y:S02]  /*0020*/  LDCU.64 UR4, c[0x0][0x358] ;  /* 0x00006b00ff0477ac */ /* 0x000e240008000a00 */
[----:B0-----:R-:W2:Y:S01]  /*0030*/  LDG.E.64 R6, desc[UR4][R4.64] ;  /* 0x0000000404067981 */ /* 0x001ea2000c1e1b00 */
[----:B------:R-:W0:Y:S02]  /*0040*/  S2R R0, SR_TID.X ;  /* 0x0000000000007919 */ /* 0x000e240000002100 */
[----:B0-----:R-:W-:-:S04]  /*0050*/  LEA R0, R0, 0xffffffff, 0x1 ;  /* 0xffffffff00007811 */ /* 0x001fc800078e08ff */
[----:B------:R-:W2:Y:S02]  /*0060*/  I2F.F64 R2, R0 ;  /* 0x0000000000027312 */ /* 0x000ea40000201c00 */
[----:B--2---:R-:W-:-:S07]  /*0070*/  DMUL R2, R2, R6 ;  /* 0x0000000602027228 */ /* 0x004fce0000000000 */
[----:B------:R-:W-:Y:S01]  /*0080*/  STG.E.64 desc[UR4][R4.64], R2 ;  /* 0x0000000204007986 */ /* 0x000fe2000c101b04 */
[----:B------:R-:W-:Y:S05]  /*0090*/  EXIT ;  /* 0x000000000000794d */ /* 0x000fea0003800000 */
.L_x_0:
[----:B------:R-:W-:-:S00]  /*00a0*/  BRA `(.L_x_0) ;  /* 0xfffffffc00fc7947 */ /* 0x000fc0000383ffff */
[----:B------:R-:W-:-:S00]  /*00b0*/  NOP ;  /* 0x0000000000007918 */ /* 0x000fc00000000000 */
        /* <DEDUP_REMOVED lines=12> */
.L_x_1:


//--------------------- .nv.shared.reserved.0     --------------------------
	.section	.nv.shared.reserved.0,"aw",@nobits
	.weak		__nv_reservedSMEM_offset_0_alias
	.size		__nv_reservedSMEM_offset_0_alias, 0, 64
	.other		__nv_reservedSMEM_offset_0_alias,@"STO_CUDA_RESERVED_SHARED STV_DEFAULT"
__nv_reservedSMEM_offset_0_alias:
	.zero		0
	.zero		64


//--------------------- .nv.constant0._Z11my_copysignPd --------------------------
	.section	.nv.constant0._Z11my_copysignPd,"a",@progbits
	.sectionflags	@""
	.align	4
.nv.constant0._Z11my_copysignPd:
	.zero		904


//--------------------- SYMBOLS --------------------------

	.type		.nv.reservedSmem.offset0,@object
	.size		.nv.reservedSmem.offset0,0x4
